//
// Generated by NVIDIA NVVM Compiler
//
// Compiler Build ID: CL-36424714
// Cuda compilation tools, release 13.0, V13.0.88
// Based on NVVM 20.0.0
//

.version 9.0
.target sm_100
.address_size 64

	// .globl	_Z6kernalv
.extern .func  (.param .b32 func_retval0) vprintf
(
	.param .b64 vprintf_param_0,
	.param .b64 vprintf_param_1
)
;
.global .align 1 .b8 $str[36] = {72, 101, 108, 108, 111, 32, 119, 111, 114, 108, 100, 44, 32, 73, 39, 109, 32, 116, 104, 114, 101, 97, 100, 32, 110, 117, 109, 98, 101, 114, 32, 37, 100, 32, 10};

.visible .entry _Z6kernalv()
{
	.local .align 8 .b8 	__local_depot0[8];
	.reg .b64 	%SP;
	.reg .b64 	%SPL;
	.reg .b32 	%r<7>;
	.reg .b64 	%rd<5>;

	mov.u64 	%SPL, __local_depot0;
	cvta.local.u64 	%SP, %SPL;
	add.u64 	%rd1, %SP, 0;
	add.u64 	%rd2, %SPL, 0;
	mov.u32 	%r1, %tid.x;
	mov.u32 	%r2, %ctaid.x;
	mov.u32 	%r3, %ntid.x;
	mad.lo.s32 	%r4, %r2, %r3, %r1;
	st.local.u32 	[%rd2], %r4;
	mov.u64 	%rd3, $str;
	cvta.global.u64 	%rd4, %rd3;
	{ // callseq 0, 0
	.param .b64 param0;
	st.param.b64 	[param0], %rd4;
	.param .b64 param1;
	st.param.b64 	[param1], %rd1;
	.param .b32 retval0;
	call.uni (retval0), 
	vprintf, 
	(
	param0, 
	param1
	);
	ld.param.b32 	%r5, [retval0];
	} // callseq 0
	ret;

}


// ===== COMPILED SASS (sm_100) =====

	.target	sm_100

	.elftype	@"ET_EXEC"


//--------------------- .note.nv.tkinfo           --------------------------
	.section	.note.nv.tkinfo,"",@"SHT_NOTE"
	.sectionflags	@"SHF_NOTE_NV_TKINFO"
	.tkinfo
        /*0018*/ 	.word	0x00000002
        /*0030*/ 	.string	""
        /*0030*/ 	.string	"ptxas"
        /*0030*/ 	.string	"Cuda compilation tools, release 13.0, V13.0.88"
        /*0030*/ 	.string	"Build cuda_13.0.r13.0/compiler.36424714_0"
        /*0030*/ 	.string	"-arch sm_100 -m 64 "



//--------------------- .note.nv.cuinfo           --------------------------
	.section	.note.nv.cuinfo,"",@"SHT_NOTE"
	.sectionflags	@"SHF_NOTE_NV_CUINFO"
        /*0018*/ 	.short	0x0002
        /*001a*/ 	.short	0x0064
        /*001c*/ 	.short	0x0082
	.zero		2


//--------------------- .nv.info                  --------------------------
	.section	.nv.info,"",@"SHT_CUDA_INFO"
	.align	4


	//----- nvinfo : EIATTR_REGCOUNT
	.align		4
        /*0000*/ 	.byte	0x04, 0x2f
        /*0002*/ 	.short	(.L_2 - .L_1)
	.align		4
.L_1:
        /*0004*/ 	.word	index@(_Z6kernalv)
        /*0008*/ 	.word	0x00000018


	//----- nvinfo : EIATTR_FRAME_SIZE
	.align		4
.L_2:
        /*000c*/ 	.byte	0x04, 0x11
        /*000e*/ 	.short	(.L_4 - .L_3)
	.align		4
.L_3:
        /*0010*/ 	.word	index@(_Z6kernalv)
        /*0014*/ 	.word	0x00000008


	//----- nvinfo : EIATTR_MIN_STACK_SIZE
	.align		4
.L_4:
        /*0018*/ 	.byte	0x04, 0x12
        /*001a*/ 	.short	(.L_6 - .L_5)
	.align		4
.L_5:
        /*001c*/ 	.word	index@(_Z6kernalv)
        /*0020*/ 	.word	0x00000008
.L_6:


//--------------------- .nv.compat                --------------------------
	.section	.nv.compat,"",@"SHT_CUDA_COMPAT_INFO"
	.align	4
        /*0000*/ 	.byte	0x02, 0x09, 0x00, 0x00, 0x02, 0x02, 0x01, 0x00, 0x02, 0x05, 0x05, 0x00, 0x03, 0x07, 0x01, 0x01
        /*0010*/ 	.byte	0x02, 0x03, 0x00, 0x00, 0x02, 0x06, 0x01, 0x00, 0x04, 0x0b, 0x08, 0x00, 0x09, 0x00, 0x00, 0x00
        /*0020*/ 	.byte	0x00, 0x00, 0x00, 0x00


//--------------------- .nv.info._Z6kernalv       --------------------------
	.section	.nv.info._Z6kernalv,"",@"SHT_CUDA_INFO"
	.sectionflags	@""
	.align	4


	//----- nvinfo : EIATTR_CUDA_API_VERSION
	.align		4
        /*0000*/ 	.byte	0x04, 0x37
        /*0002*/ 	.short	(.L_8 - .L_7)
.L_7:
        /*0004*/ 	.word	0x00000082


	//----- nvinfo : EIATTR_SPARSE_MMA_MASK
	.align		4
.L_8:
        /*0008*/ 	.byte	0x03, 0x50
        /*000a*/ 	.short	0x0000


	//----- nvinfo : EIATTR_MAXREG_COUNT
	.align		4
        /*000c*/ 	.byte	0x03, 0x1b
        /*000e*/ 	.short	0x00ff


	//----- nvinfo : EIATTR_EXTERNS
	.align		4
        /*0010*/ 	.byte	0x04, 0x0f
        /*0012*/ 	.short	(.L_10 - .L_9)


	//   ....[0]....
	.align		4
.L_9:
        /*0014*/ 	.word	index@(vprintf)


	//----- nvinfo : EIATTR_MERCURY_ISA_VERSION
	.align		4
.L_10:
        /*0018*/ 	.byte	0x03, 0x5f
        /*001a*/ 	.short	0x0101


	//----- nvinfo : EIATTR_VRC_CTA_INIT_COUNT
	.align		4
        /*001c*/ 	.byte	0x02, 0x4a
	.zero		1
	.zero		1


	//----- nvinfo : EIATTR_SYSCALL_OFFSETS
	.align		4
        /*0020*/ 	.byte	0x04, 0x46
        /*0022*/ 	.short	(.L_12 - .L_11)


	//   ....[0]....
.L_11:
        /*0024*/ 	.word	0x00000110


	//----- nvinfo : EIATTR_EXIT_INSTR_OFFSETS
	.align		4
.L_12:
        /*0028*/ 	.byte	0x04, 0x1c
        /*002a*/ 	.short	(.L_14 - .L_13)


	//   ....[0]....
.L_13:
        /*002c*/ 	.word	0x00000120


	//----- nvinfo : EIATTR_SW_WAR
	.align		4
.L_14:
        /*0030*/ 	.byte	0x04, 0x36
        /*0032*/ 	.short	(.L_16 - .L_15)
.L_15:
        /*0034*/ 	.word	0x00000008
.L_16:


//--------------------- .nv.callgraph             --------------------------
	.section	.nv.callgraph,"",@"SHT_CUDA_CALLGRAPH"
	.align	4
	.sectionentsize	8
	.align		4
        /*0000*/ 	.word	0x00000000
	.align		4
        /*0004*/ 	.word	0xffffffff
	.align		4
        /*0008*/ 	.word	index@(_Z6kernalv)
	.align		4
        /*000c*/ 	.word	index@(vprintf)
	.align		4
        /*0010*/ 	.word	0x00000000
	.align		4
        /*0014*/ 	.word	0xfffffffe
	.align		4
        /*0018*/ 	.word	0x00000000
	.align		4
        /*001c*/ 	.word	0xfffffffd
	.align		4
        /*0020*/ 	.word	0x00000000
	.align		4
        /*0024*/ 	.word	0xfffffffc


//--------------------- .nv.constant4             --------------------------
	.section	.nv.constant4,"a",@progbits
	.align	8
	.align		8
.nv.constant4:
        /*0000*/ 	.dword	vprintf
	.align		8
        /*0008*/ 	.dword	$str


//--------------------- .text._Z6kernalv          --------------------------
	.section	.text._Z6kernalv,"ax",@progbits
	.align	128
        .global         _Z6kernalv
        .type           _Z6kernalv,@function
        .size           _Z6kernalv,(.L_x_2 - _Z6kernalv)
        .other          _Z6kernalv,@"STO_CUDA_ENTRY STV_DEFAULT"
_Z6kernalv:
.text._Z6kernalv:
[----:B------:R-:W0:Y:S01]  /*0000*/  LDC R1, c[0x0][0x37c] ;  /* 0x0000df00ff017b82 */ /* 0x000e220000000800 */
[----:B------:R-:W1:Y:S01]  /*0010*/  S2R R0, SR_TID.X ;  /* 0x0000000000007919 */ /* 0x000e620000002100 */
[----:B------:R-:W2:Y:S06]  /*0020*/  LDCU UR5, c[0x0][0x2fc] ;  /* 0x00005f80ff0577ac */ /* 0x000eac0008000800 */
[----:B------:R-:W1:Y:S01]  /*0030*/  S2UR UR6, SR_CTAID.X ;  /* 0x00000000000679c3 */ /* 0x000e620000002500 */
[----:B------:R-:W-:Y:S01]  /*0040*/  MOV R2, 0x0 ;  /* 0x0000000000027802 */ /* 0x000fe20000000f00 */
[----:B0-----:R-:W-:Y:S01]  /*0050*/  VIADD R1, R1, 0xfffffff8 ;  /* 0xfffffff801017836 */ /* 0x001fe20000000000 */
[----:B------:R-:W0:Y:S05]  /*0060*/  LDCU UR4, c[0x0][0x2f8] ;  /* 0x00005f00ff0477ac */ /* 0x000e2a0008000800 */
[----:B------:R-:W1:Y:S01]  /*0070*/  LDC R3, c[0x0][0x360] ;  /* 0x0000d800ff037b82 */ /* 0x000e620000000800 */
[----:B0-----:R-:W-:-:S05]  /*0080*/  IADD3 R6, P0, PT, R1, UR4, RZ ;  /* 0x0000000401067c10 */ /* 0x001fca000ff1e0ff */
[----:B--2---:R-:W-:Y:S02]  /*0090*/  IMAD.X R7, RZ, RZ, UR5, P0 ;  /* 0x00000005ff077e24 */ /* 0x004fe400080e06ff */
[----:B-1----:R-:W-:Y:S01]  /*00a0*/  IMAD R0, R3, UR6, R0 ;  /* 0x0000000603007c24 */ /* 0x002fe2000f8e0200 */
[----:B------:R-:W0:Y:S01]  /*00b0*/  LDCU.64 UR6, c[0x4][0x8] ;  /* 0x01000100ff0677ac */ /* 0x000e220008000a00 */
[----:B------:R-:W1:Y:S03]  /*00c0*/  LDC.64 R2, c[0x4][R2] ;  /* 0x0100000002027b82 */ /* 0x000e660000000a00 */
[----:B------:R2:W-:Y:S01]  /*00d0*/  STL [R1], R0 ;  /* 0x0000000001007387 */ /* 0x0005e20000100800 */
[----:B0-----:R-:W-:Y:S01]  /*00e0*/  IMAD.U32 R4, RZ, RZ, UR6 ;  /* 0x00000006ff047e24 */ /* 0x001fe2000f8e00ff */
[----:B--2---:R-:W-:-:S07]  /*00f0*/  MOV R5, UR7 ;  /* 0x0000000700057c02 */ /* 0x004fce0008000f00 */
[----:B------:R-:W-:-:S07]  /*0100*/  LEPC R20, `(.L_x_0) ;  /* 0x000000001014794e */ /* 0x000fce0000000000 */
[----:B-1----:R-:W-:Y:S05]  /*0110*/  CALL.ABS.NOINC R2 ;  /* 0x0000000002007343 */ /* 0x002fea0003c00000 */
.L_x_0:
[----:B------:R-:W-:Y:S05]  /*0120*/  EXIT ;  /* 0x000000000000794d */ /* 0x000fea0003800000 */
.L_x_1:
[----:B------:R-:W-:-:S00]  /*0130*/  BRA `(.L_x_1) ;  /* 0xfffffffc00fc7947 */ /* 0x000fc0000383ffff */
[----:B------:R-:W-:-:S00]  /*0140*/  NOP ;  /* 0x0000000000007918 */ /* 0x000fc00000000000 */
        /* <DEDUP_REMOVED lines=11> */
.L_x_2:


//--------------------- .nv.global.init           --------------------------
	.section	.nv.global.init,"aw",@progbits
.nv.global.init:
	.type		$str,@object
	.size		$str,(.L_0 - $str)
$str:
        /*0000*/ 	.byte	0x48, 0x65, 0x6c, 0x6c, 0x6f, 0x20, 0x77, 0x6f, 0x72, 0x6c, 0x64, 0x2c, 0x20, 0x49, 0x27, 0x6d
        /*0010*/ 	.byte	0x20, 0x74, 0x68, 0x72, 0x65, 0x61, 0x64, 0x20, 0x6e, 0x75, 0x6d, 0x62, 0x65, 0x72, 0x20, 0x25
        /*0020*/ 	.byte	0x64, 0x20, 0x0a, 0x00
.L_0:


//--------------------- .nv.shared.reserved.0     --------------------------
	.section	.nv.shared.reserved.0,"aw",@nobits
	.weak		__nv_reservedSMEM_offset_0_alias
	.size		__nv_reservedSMEM_offset_0_alias, 0, 64
	.other		__nv_reservedSMEM_offset_0_alias,@"STO_CUDA_RESERVED_SHARED STV_DEFAULT"
__nv_reservedSMEM_offset_0_alias:
	.zero		0
	.zero		64


//--------------------- .nv.constant0._Z6kernalv  --------------------------
	.section	.nv.constant0._Z6kernalv,"a",@progbits
	.sectionflags	@""
	.align	4
.nv.constant0._Z6kernalv:
	.zero		896


//--------------------- SYMBOLS --------------------------

	.type		.nv.reservedSmem.offset0,@object
	.size		.nv.reservedSmem.offset0,0x4
	.type		vprintf,@function
